	.headerflags	@"EF_CUDA_TEXMODE_UNIFIED EF_CUDA_64BIT_ADDRESS EF_CUDA_ACCELERATORS EF_CUDA_SM90 EF_CUDA_VIRTUAL_SM(EF_CUDA_SM90)"
	.elftype	@"ET_EXEC"


//--------------------- .nv.info                  --------------------------
	.section	.nv.info,"",@"SHT_CUDA_INFO"
	.align	4


	//----- nvinfo : EIATTR_REGCOUNT
	.align		4
        /*0000*/ 	.byte	0x04, 0x2f
        /*0002*/ 	.short	(.L_3 - .L_2)
	.align		4
.L_2:
        /*0004*/ 	.word	index@(triton_poi_fused__native_batch_norm_legit_no_training_0)
        /*0008*/ 	.word	0x00000014


	//----- nvinfo : EIATTR_MIN_STACK_SIZE
	.align		4
.L_3:
        /*000c*/ 	.byte	0x04, 0x12
        /*000e*/ 	.short	(.L_5 - .L_4)
	.align		4
.L_4:
        /*0010*/ 	.word	index@(triton_poi_fused__native_batch_norm_legit_no_training_0)
        /*0014*/ 	.word	0x00000000


	//----- nvinfo : EIATTR_FRAME_SIZE
	.align		4
.L_5:
        /*0018*/ 	.byte	0x04, 0x11
        /*001a*/ 	.short	(.L_7 - .L_6)
	.align		4
.L_6:
        /*001c*/ 	.word	index@(triton_poi_fused__native_batch_norm_legit_no_training_0)
        /*0020*/ 	.word	0x00000000


	//----- nvinfo : EIATTR_MIN_STACK_SIZE
	.align		4
.L_7:
        /*0024*/ 	.byte	0x04, 0x12
        /*0026*/ 	.short	(.L_9 - .L_8)
	.align		4
.L_8:
        /*0028*/ 	.word	index@(triton_poi_fused__native_batch_norm_legit_no_training_0)
        /*002c*/ 	.word	0x00000000
.L_9:


//--------------------- .nv.info.triton_poi_fused__native_batch_norm_legit_no_training_0 --------------------------
	.section	.nv.info.triton_poi_fused__native_batch_norm_legit_no_training_0,"",@"SHT_CUDA_INFO"
	.sectionflags	@""
	.align	4


	//----- nvinfo : EIATTR_CUDA_API_VERSION
	.align		4
        /*0000*/ 	.byte	0x04, 0x37
        /*0002*/ 	.short	(.L_11 - .L_10)
.L_10:
        /*0004*/ 	.word	0x0000007c


	//----- nvinfo : EIATTR_KPARAM_INFO
	.align		4
.L_11:
        /*0008*/ 	.byte	0x04, 0x17
        /*000a*/ 	.short	(.L_13 - .L_12)
.L_12:
        /*000c*/ 	.word	0x00000000
        /*0010*/ 	.short	0x0006
        /*0012*/ 	.short	0x0030
        /*0014*/ 	.byte	0x00, 0xf0, 0x11, 0x00


	//----- nvinfo : EIATTR_KPARAM_INFO
	.align		4
.L_13:
        /*0018*/ 	.byte	0x04, 0x17
        /*001a*/ 	.short	(.L_15 - .L_14)
.L_14:
        /*001c*/ 	.word	0x00000000
        /*0020*/ 	.short	0x0005
        /*0022*/ 	.short	0x0028
        /*0024*/ 	.byte	0x00, 0xf4, 0x21, 0x00


	//----- nvinfo : EIATTR_KPARAM_INFO
	.align		4
.L_15:
        /*0028*/ 	.byte	0x04, 0x17
        /*002a*/ 	.short	(.L_17 - .L_16)
.L_16:
        /*002c*/ 	.word	0x00000000
        /*0030*/ 	.short	0x0004
        /*0032*/ 	.short	0x0020
        /*0034*/ 	.byte	0x00, 0xf4, 0x21, 0x00


	//----- nvinfo : EIATTR_KPARAM_INFO
	.align		4
.L_17:
        /*0038*/ 	.byte	0x04, 0x17
        /*003a*/ 	.short	(.L_19 - .L_18)
.L_18:
        /*003c*/ 	.word	0x00000000
        /*0040*/ 	.short	0x0003
        /*0042*/ 	.short	0x0018
        /*0044*/ 	.byte	0x00, 0xf4, 0x21, 0x00


	//----- nvinfo : EIATTR_KPARAM_INFO
	.align		4
.L_19:
        /*0048*/ 	.byte	0x04, 0x17
        /*004a*/ 	.short	(.L_21 - .L_20)
.L_20:
        /*004c*/ 	.word	0x00000000
        /*0050*/ 	.short	0x0002
        /*0052*/ 	.short	0x0010
        /*0054*/ 	.byte	0x00, 0xf4, 0x21, 0x00


	//----- nvinfo : EIATTR_KPARAM_INFO
	.align		4
.L_21:
        /*0058*/ 	.byte	0x04, 0x17
        /*005a*/ 	.short	(.L_23 - .L_22)
.L_22:
        /*005c*/ 	.word	0x00000000
        /*0060*/ 	.short	0x0001
        /*0062*/ 	.short	0x0008
        /*0064*/ 	.byte	0x00, 0xf4, 0x21, 0x00


	//----- nvinfo : EIATTR_KPARAM_INFO
	.align		4
.L_23:
        /*0068*/ 	.byte	0x04, 0x17
        /*006a*/ 	.short	(.L_25 - .L_24)
.L_24:
        /*006c*/ 	.word	0x00000000
        /*0070*/ 	.short	0x0000
        /*0072*/ 	.short	0x0000
        /*0074*/ 	.byte	0x00, 0xf4, 0x21, 0x00


	//----- nvinfo : EIATTR_SPARSE_MMA_MASK
	.align		4
.L_25:
        /*0078*/ 	.byte	0x03, 0x50
        /*007a*/ 	.short	0x0000


	//----- nvinfo : EIATTR_MAXREG_COUNT
	.align		4
        /*007c*/ 	.byte	0x03, 0x1b
        /*007e*/ 	.short	0x00ff


	//----- nvinfo : EIATTR_EXIT_INSTR_OFFSETS
	.align		4
        /*0080*/ 	.byte	0x04, 0x1c
        /*0082*/ 	.short	(.L_27 - .L_26)


	//   ....[0]....
.L_26:
        /*0084*/ 	.word	0x00000370


	//----- nvinfo : EIATTR_REQNTID
	.align		4
.L_27:
        /*0088*/ 	.byte	0x04, 0x10
        /*008a*/ 	.short	(.L_29 - .L_28)
.L_28:
        /*008c*/ 	.word	0x00000080
        /*0090*/ 	.word	0x00000001
        /*0094*/ 	.word	0x00000001


	//----- nvinfo : EIATTR_CBANK_PARAM_SIZE
	.align		4
.L_29:
        /*0098*/ 	.byte	0x03, 0x19
        /*009a*/ 	.short	0x0034


	//----- nvinfo : EIATTR_PARAM_CBANK
	.align		4
        /*009c*/ 	.byte	0x04, 0x0a
        /*009e*/ 	.short	(.L_31 - .L_30)
	.align		4
.L_30:
        /*00a0*/ 	.word	index@(.nv.constant0.triton_poi_fused__native_batch_norm_legit_no_training_0)
        /*00a4*/ 	.short	0x0210
        /*00a6*/ 	.short	0x0034


	//----- nvinfo : EIATTR_SW_WAR
	.align		4
.L_31:
        /*00a8*/ 	.byte	0x04, 0x36
        /*00aa*/ 	.short	(.L_33 - .L_32)
.L_32:
        /*00ac*/ 	.word	0x00000008
.L_33:


//--------------------- .nv.callgraph             --------------------------
	.section	.nv.callgraph,"",@"SHT_CUDA_CALLGRAPH"
	.align	4
	.sectionentsize	8
	.align		4
        /*0000*/ 	.word	0x00000000
	.align		4
        /*0004*/ 	.word	0xffffffff
	.align		4
        /*0008*/ 	.word	0x00000000
	.align		4
        /*000c*/ 	.word	0xfffffffe
	.align		4
        /*0010*/ 	.word	0x00000000
	.align		4
        /*0014*/ 	.word	0xfffffffd
	.align		4
        /*0018*/ 	.word	0x00000000
	.align		4
        /*001c*/ 	.word	0xfffffffc


//--------------------- .nv.constant4             --------------------------
	.section	.nv.constant4,"a",@progbits
	.align	8
	.align		8
.nv.constant4:
        /*0000*/ 	.dword	_$_str
	.align		8
        /*0008*/ 	.dword	_$_str_$_2


//--------------------- .text.triton_poi_fused__native_batch_norm_legit_no_training_0 --------------------------
	.section	.text.triton_poi_fused__native_batch_norm_legit_no_training_0,"ax",@progbits
	.align	128
        .global         triton_poi_fused__native_batch_norm_legit_no_training_0
        .type           triton_poi_fused__native_batch_norm_legit_no_training_0,@function
        .size           triton_poi_fused__native_batch_norm_legit_no_training_0,(.L_x_1 - triton_poi_fused__native_batch_norm_legit_no_training_0)
        .other          triton_poi_fused__native_batch_norm_legit_no_training_0,@"STO_CUDA_ENTRY STV_DEFAULT"
triton_poi_fused__native_batch_norm_legit_no_training_0:
.text.triton_poi_fused__native_batch_norm_legit_no_training_0:
[----:B------:R-:W-:Y:S01]  /*0000*/  LDC R1, c[0x0][0x28] ;  /* 0x00000a00ff017b82 */ /* 0x000fe20000000800 */
[----:B------:R-:W1:Y:S07]  /*0010*/  S2R R0, SR_TID.X ;  /* 0x0000000000007919 */ /* 0x000e6e0000002100 */
[----:B------:R-:W2:Y:S01]  /*0020*/  LDC.64 R10, c[0x0][0x220] ;  /* 0x00008800ff0a7b82 */ /* 0x000ea20000000a00 */
[----:B------:R-:W-:Y:S01]  /*0030*/  ULDC.64 UR4, c[0x0][0x208] ;  /* 0x0000820000047ab9 */ /* 0x000fe20000000a00 */
[----:B------:R-:W3:Y:S06]  /*0040*/  S2R R5, SR_CTAID.X ;  /* 0x0000000000057919 */ /* 0x000eec0000002500 */
[----:B------:R-:W4:Y:S08]  /*0050*/  LDC.64 R8, c[0x0][0x218] ;  /* 0x00008600ff087b82 */ /* 0x000f300000000a00 */
[----:B------:R-:W5:Y:S08]  /*0060*/  LDC.64 R12, c[0x0][0x228] ;  /* 0x00008a00ff0c7b82 */ /* 0x000f700000000a00 */
[----:B------:R-:W4:Y:S01]  /*0070*/  LDC.64 R14, c[0x0][0x230] ;  /* 0x00008c00ff0e7b82 */ /* 0x000f220000000a00 */
[----:B-1----:R-:W-:-:S02]  /*0080*/  SHF.L.U32 R0, R0, 0x2, RZ ;  /* 0x0000000200007819 */ /* 0x002fc400000006ff */
[----:B---3--:R-:W-:Y:S02]  /*0090*/  SHF.R.S32.HI R3, RZ, 0x16, R5 ;  /* 0x00000016ff037819 */ /* 0x008fe40000011405 */
[----:B------:R-:W-:Y:S02]  /*00a0*/  LOP3.LUT R0, R0, 0x1fc, RZ, 0xc0, !PT ;  /* 0x000001fc00007812 */ /* 0x000fe400078ec0ff */
[----:B------:R-:W-:Y:S02]  /*00b0*/  SGXT R3, R3, 0x1 ;  /* 0x000000010303781a */ /* 0x000fe40000000200 */
[----:B------:R-:W-:Y:S02]  /*00c0*/  LEA R0, R5, R0, 0x9 ;  /* 0x0000000005007211 */ /* 0x000fe400078e48ff */
[----:B------:R-:W1:Y:S02]  /*00d0*/  LDC.64 R4, c[0x0][0x210] ;  /* 0x00008400ff047b82 */ /* 0x000e640000000a00 */
[----:B------:R-:W-:-:S04]  /*00e0*/  LEA.HI R3, R3, R0, RZ, 0xa ;  /* 0x0000000003037211 */ /* 0x000fc800078f50ff */
[----:B------:R-:W-:-:S04]  /*00f0*/  SHF.R.S32.HI R3, RZ, 0xa, R3 ;  /* 0x0000000aff037819 */ /* 0x000fc80000011403 */
[----:B------:R-:W-:-:S04]  /*0100*/  LEA.HI R2, R3, R3, RZ, 0x4 ;  /* 0x0000000303027211 */ /* 0x000fc800078f20ff */
[----:B------:R-:W-:-:S04]  /*0110*/  LOP3.LUT R2, R2, 0xfffffff0, RZ, 0xc0, !PT ;  /* 0xfffffff002027812 */ /* 0x000fc800078ec0ff */
[----:B------:R-:W-:-:S05]  /*0120*/  IADD3 R3, R3, -R2, RZ ;  /* 0x8000000203037210 */ /* 0x000fca0007ffe0ff */
[----:B--2---:R-:W-:-:S06]  /*0130*/  IMAD.WIDE R10, R3, 0x4, R10 ;  /* 0x00000004030a7825 */ /* 0x004fcc00078e020a */
[----:B------:R-:W2:Y:S01]  /*0140*/  LDG.E.EL R11, desc[UR4][R10.64] ;  /* 0x000000040a0b7981 */ /* 0x000ea2000c2e1900 */
[----:B-1----:R-:W-:-:S04]  /*0150*/  IMAD.WIDE R4, R0, 0x4, R4 ;  /* 0x0000000400047825 */ /* 0x002fc800078e0204 */
[C---:B----4-:R-:W-:Y:S02]  /*0160*/  IMAD.WIDE R8, R3.reuse, 0x4, R8 ;  /* 0x0000000403087825 */ /* 0x050fe400078e0208 */
[----:B------:R-:W3:Y:S04]  /*0170*/  LDG.E.128 R4, desc[UR4][R4.64] ;  /* 0x0000000404047981 */ /* 0x000ee8000c1e1d00 */
[----:B------:R1:W3:Y:S01]  /*0180*/  LDG.E.EL R2, desc[UR4][R8.64] ;  /* 0x0000000408027981 */ /* 0x0002e2000c2e1900 */
[----:B-----5:R-:W-:-:S04]  /*0190*/  IMAD.WIDE R12, R3, 0x4, R12 ;  /* 0x00000004030c7825 */ /* 0x020fc800078e020c */
[----:B0-----:R-:W-:Y:S02]  /*01a0*/  IMAD.WIDE R14, R3, 0x4, R14 ;  /* 0x00000004030e7825 */ /* 0x001fe400078e020e */
[----:B------:R0:W4:Y:S01]  /*01b0*/  LDG.E.EL R3, desc[UR4][R12.64] ;  /* 0x000000040c037981 */ /* 0x000122000c2e1900 */
[----:B------:R-:W-:Y:S01]  /*01c0*/  HFMA2.MMA R17, -RZ, RZ, 1.625, 0 ;  /* 0x3e800000ff117435 */ /* 0x000fe200000001ff */
[----:B-1----:R-:W1:Y:S02]  /*01d0*/  LDC.64 R8, c[0x0][0x238] ;  /* 0x00008e00ff087b82 */ /* 0x002e640000000a00 */
[----:B------:R-:W4:Y:S01]  /*01e0*/  LDG.E.EL R10, desc[UR4][R14.64] ;  /* 0x000000040e0a7981 */ /* 0x000f22000c2e1900 */
[----:B-1----:R-:W-:-:S04]  /*01f0*/  IMAD.WIDE R8, R0, 0x4, R8 ;  /* 0x0000000400087825 */ /* 0x002fc800078e0208 */
[----:B--2---:R-:W-:-:S04]  /*0200*/  FADD R11, R11, 9.9999997473787516356e-06 ;  /* 0x3727c5ac0b0b7421 */ /* 0x004fc80000000000 */
[----:B------:R-:W1:Y:S02]  /*0210*/  MUFU.SQRT R16, R11 ;  /* 0x0000000b00107308 */ /* 0x000e640000002000 */
[C---:B-1----:R-:W-:Y:S02]  /*0220*/  FSETP.GT.AND P0, PT, R16.reuse, 8.50705917302346158658e+37, PT ;  /* 0x7e8000001000780b */ /* 0x042fe40003f04000 */
[----:B------:R-:W-:-:S11]  /*0230*/  FSETP.GEU.AND P1, PT, R16, 1.175494350822287508e-38, PT ;  /* 0x008000001000780b */ /* 0x000fd60003f2e000 */
[----:B------:R-:W-:-:S04]  /*0240*/  @P0 FMUL R16, R16, 0.25 ;  /* 0x3e80000010100820 */ /* 0x000fc80000400000 */
[----:B------:R-:W-:-:S06]  /*0250*/  @!P1 FMUL R16, R16, 16777216 ;  /* 0x4b80000010109820 */ /* 0x000fcc0000400000 */
[----:B------:R-:W1:Y:S01]  /*0260*/  MUFU.RCP R16, R16 ;  /* 0x0000001000107308 */ /* 0x000e620000001000 */
[----:B0-----:R-:W-:Y:S01]  /*0270*/  FSEL R13, R17, 1, P0 ;  /* 0x3f800000110d7808 */ /* 0x001fe20000000000 */
[----:B---3--:R-:W-:-:S04]  /*0280*/  FADD R4, R4, -R2 ;  /* 0x8000000204047221 */ /* 0x008fc80000000000 */
[----:B------:R-:W-:Y:S01]  /*0290*/  @!P1 FMUL R13, R13, 16777216 ;  /* 0x4b8000000d0d9820 */ /* 0x000fe20000400000 */
[--C-:B------:R-:W-:Y:S01]  /*02a0*/  FADD R5, R5, -R2.reuse ;  /* 0x8000000205057221 */ /* 0x100fe20000000000 */
[--C-:B------:R-:W-:Y:S01]  /*02b0*/  FADD R6, R6, -R2.reuse ;  /* 0x8000000206067221 */ /* 0x100fe20000000000 */
[----:B------:R-:W-:Y:S01]  /*02c0*/  FADD R7, R7, -R2 ;  /* 0x8000000207077221 */ /* 0x000fe20000000000 */
[----:B-1----:R-:W-:-:S04]  /*02d0*/  FMUL R13, R16, R13 ;  /* 0x0000000d100d7220 */ /* 0x002fc80000400000 */
[-C--:B------:R-:W-:Y:S01]  /*02e0*/  FMUL R4, R4, R13.reuse ;  /* 0x0000000d04047220 */ /* 0x080fe20000400000 */
[-C--:B------:R-:W-:Y:S01]  /*02f0*/  FMUL R5, R5, R13.reuse ;  /* 0x0000000d05057220 */ /* 0x080fe20000400000 */
[-C--:B------:R-:W-:Y:S01]  /*0300*/  FMUL R11, R6, R13.reuse ;  /* 0x0000000d060b7220 */ /* 0x080fe20000400000 */
[----:B------:R-:W-:Y:S01]  /*0310*/  FMUL R7, R7, R13 ;  /* 0x0000000d07077220 */ /* 0x000fe20000400000 */
[C-C-:B----4-:R-:W-:Y:S01]  /*0320*/  FFMA R4, R3.reuse, R4, R10.reuse ;  /* 0x0000000403047223 */ /* 0x150fe2000000000a */
[C-C-:B------:R-:W-:Y:S01]  /*0330*/  FFMA R5, R3.reuse, R5, R10.reuse ;  /* 0x0000000503057223 */ /* 0x140fe2000000000a */
[C-C-:B------:R-:W-:Y:S01]  /*0340*/  FFMA R6, R3.reuse, R11, R10.reuse ;  /* 0x0000000b03067223 */ /* 0x140fe2000000000a */
[----:B------:R-:W-:-:S05]  /*0350*/  FFMA R7, R3, R7, R10 ;  /* 0x0000000703077223 */ /* 0x000fca000000000a */
[----:B------:R-:W-:Y:S01]  /*0360*/  STG.E.128 desc[UR4][R8.64], R4 ;  /* 0x0000000408007986 */ /* 0x000fe2000c101d04 */
[----:B------:R-:W-:Y:S05]  /*0370*/  EXIT ;  /* 0x000000000000794d */ /* 0x000fea0003800000 */
.L_x_0:
[----:B------:R-:W-:-:S00]  /*0380*/  BRA `(.L_x_0) ;  /* 0xfffffffc00fc7947 */ /* 0x000fc0000383ffff */
[----:B------:R-:W-:-:S00]  /*0390*/  NOP ;  /* 0x0000000000007918 */ /* 0x000fc00000000000 */
        /* <DEDUP_REMOVED lines=14> */
.L_x_1:


//--------------------- .nv.global.init           --------------------------
	.section	.nv.global.init,"aw",@progbits
.nv.global.init:
	.type		_$_str,@object
	.size		_$_str,(_$_str_$_2 - _$_str)
_$_str:
        /*0000*/ 	.byte	0x5f, 0x5f, 0x43, 0x55, 0x44, 0x41, 0x5f, 0x46, 0x54, 0x5a, 0x00
	.type		_$_str_$_2,@object
	.size		_$_str_$_2,(.L_1 - _$_str_$_2)
_$_str_$_2:
        /*000b*/ 	.byte	0x5f, 0x5f, 0x43, 0x55, 0x44, 0x41, 0x5f, 0x50, 0x52, 0x45, 0x43, 0x5f, 0x53, 0x51, 0x52, 0x54
        /*001b*/ 	.byte	0x00
.L_1:


//--------------------- .nv.constant0.triton_poi_fused__native_batch_norm_legit_no_training_0 --------------------------
	.section	.nv.constant0.triton_poi_fused__native_batch_norm_legit_no_training_0,"a",@progbits
	.sectionflags	@""
	.align	4
.nv.constant0.triton_poi_fused__native_batch_norm_legit_no_training_0:
	.zero		580
